//
// Generated by NVIDIA NVVM Compiler
//
// Compiler Build ID: CL-36424714
// Cuda compilation tools, release 13.0, V13.0.88
// Based on NVVM 20.0.0
//

.version 9.0
.target sm_100
.address_size 64

	// .globl	_Z19cuda_kernel_projectPhS_6float3mmi

.visible .entry _Z19cuda_kernel_projectPhS_6float3mmi(
	.param .u64 .ptr .align 1 _Z19cuda_kernel_projectPhS_6float3mmi_param_0,
	.param .u64 .ptr .align 1 _Z19cuda_kernel_projectPhS_6float3mmi_param_1,
	.param .align 4 .b8 _Z19cuda_kernel_projectPhS_6float3mmi_param_2[12],
	.param .u64 _Z19cuda_kernel_projectPhS_6float3mmi_param_3,
	.param .u64 _Z19cuda_kernel_projectPhS_6float3mmi_param_4,
	.param .u32 _Z19cuda_kernel_projectPhS_6float3mmi_param_5
)
{
	.reg .pred 	%p<13>;
	.reg .b16 	%rs<4>;
	.reg .b32 	%r<35>;
	.reg .b32 	%f<19>;
	.reg .b64 	%rd<44>;
	.reg .b64 	%fd<7>;

	ld.param.f32 	%f3, [_Z19cuda_kernel_projectPhS_6float3mmi_param_2+4];
	ld.param.f32 	%f2, [_Z19cuda_kernel_projectPhS_6float3mmi_param_2];
	ld.param.f32 	%f4, [_Z19cuda_kernel_projectPhS_6float3mmi_param_2+8];
	ld.param.u64 	%rd10, [_Z19cuda_kernel_projectPhS_6float3mmi_param_1];
	ld.param.u64 	%rd11, [_Z19cuda_kernel_projectPhS_6float3mmi_param_3];
	ld.param.u32 	%r4, [_Z19cuda_kernel_projectPhS_6float3mmi_param_5];
	setp.leu.f32 	%p2, %f4, 0f00000000;
	@%p2 bra 	$L__BB0_6;
	mov.u32 	%r6, %tid.x;
	mov.u32 	%r7, %ntid.x;
	mov.u32 	%r8, %ctaid.x;
	mad.lo.s32 	%r9, %r8, %r7, %r6;
	mov.u32 	%r10, %tid.y;
	mov.u32 	%r11, %ntid.y;
	mov.u32 	%r12, %ctaid.y;
	mad.lo.s32 	%r13, %r12, %r11, %r10;
	add.s32 	%r15, %r9, 1;
	cvt.rn.f32.s32 	%f5, %r15;
	setp.leu.f32 	%p3, %f2, %f5;
	setp.lt.s32 	%p4, %r9, 2;
	add.s32 	%r16, %r13, 1;
	cvt.rn.f32.u32 	%f6, %r16;
	setp.leu.f32 	%p5, %f3, %f6;
	or.pred  	%p6, %p3, %p5;
	setp.lt.u32 	%p7, %r13, 2;
	cvt.u64.u32 	%rd13, %r13;
	mul.lo.s64 	%rd1, %rd11, %rd13;
	shl.b32 	%r17, %r9, 2;
	add.s32 	%r18, %r17, -4;
	cvt.s64.s32 	%rd14, %r18;
	add.s32 	%r19, %r17, 4;
	cvt.s64.s32 	%rd15, %r19;
	add.s32 	%r20, %r13, -1;
	cvt.u64.u32 	%rd16, %r20;
	cvt.u64.u32 	%rd17, %r17;
	cvt.u64.u32 	%rd18, %r16;
	cvt.s64.s32 	%rd19, %r4;
	add.s64 	%rd2, %rd19, %rd15;
	add.s64 	%rd3, %rd19, %rd14;
	add.s64 	%rd4, %rd1, %rd17;
	add.s64 	%rd5, %rd4, %rd19;
	mad.lo.s64 	%rd20, %rd11, %rd18, %rd17;
	add.s64 	%rd6, %rd20, %rd19;
	mad.lo.s64 	%rd21, %rd11, %rd16, %rd17;
	add.s64 	%rd7, %rd21, %rd19;
	or.pred  	%p8, %p6, %p4;
	or.pred  	%p1, %p8, %p7;
	cvta.to.global.u64 	%rd8, %rd10;
	mov.b32 	%r34, 0;
$L__BB0_2:
	@%p1 bra 	$L__BB0_5;
	add.s32 	%r2, %r34, 1;
	cvt.rn.f32.u32 	%f8, %r2;
	setp.leu.f32 	%p9, %f4, %f8;
	setp.lt.u32 	%p10, %r34, 2;
	or.pred  	%p11, %p9, %p10;
	@%p11 bra 	$L__BB0_5;
	ld.param.u64 	%rd43, [_Z19cuda_kernel_projectPhS_6float3mmi_param_4];
	ld.param.u64 	%rd42, [_Z19cuda_kernel_projectPhS_6float3mmi_param_0];
	cvt.u64.u32 	%rd22, %r34;
	mul.lo.s64 	%rd23, %rd43, %rd22;
	add.s64 	%rd24, %rd23, %rd1;
	add.s32 	%r21, %r34, -1;
	cvt.s64.s32 	%rd25, %r21;
	cvt.u64.u32 	%rd26, %r2;
	add.s64 	%rd27, %rd2, %rd24;
	cvta.to.global.u64 	%rd28, %rd42;
	add.s64 	%rd29, %rd28, %rd27;
	ld.global.u8 	%r22, [%rd29];
	add.s64 	%rd30, %rd3, %rd24;
	add.s64 	%rd31, %rd28, %rd30;
	ld.global.u8 	%r23, [%rd31];
	sub.s32 	%r24, %r22, %r23;
	cvt.rn.f64.s32 	%fd1, %r24;
	mul.f64 	%fd2, %fd1, 0d3FE0000000000000;
	cvt.rn.f32.f64 	%f9, %fd2;
	mad.lo.s64 	%rd32, %rd43, %rd25, %rd5;
	add.s64 	%rd33, %rd28, %rd32;
	ld.global.u8 	%r25, [%rd33];
	mad.lo.s64 	%rd34, %rd43, %rd26, %rd5;
	add.s64 	%rd35, %rd28, %rd34;
	ld.global.u8 	%r26, [%rd35];
	sub.s32 	%r27, %r25, %r26;
	cvt.rn.f64.s32 	%fd3, %r27;
	mul.f64 	%fd4, %fd3, 0d3FE0000000000000;
	cvt.rn.f32.f64 	%f10, %fd4;
	add.s64 	%rd36, %rd6, %rd23;
	add.s64 	%rd37, %rd28, %rd36;
	ld.global.u8 	%r28, [%rd37];
	add.s64 	%rd38, %rd7, %rd23;
	add.s64 	%rd39, %rd28, %rd38;
	ld.global.u8 	%r29, [%rd39];
	sub.s32 	%r30, %r28, %r29;
	cvt.rn.f64.s32 	%fd5, %r30;
	mul.f64 	%fd6, %fd5, 0d3FE0000000000000;
	cvt.rn.f32.f64 	%f11, %fd6;
	add.s64 	%rd40, %rd4, %rd23;
	add.s64 	%rd41, %rd8, %rd40;
	ld.global.u8 	%rs1, [%rd41];
	cvt.rn.f32.u16 	%f12, %rs1;
	ld.global.u8 	%rs2, [%rd41+1];
	cvt.rn.f32.u16 	%f13, %rs2;
	ld.global.u8 	%rs3, [%rd41+2];
	cvt.rn.f32.u16 	%f14, %rs3;
	sub.f32 	%f15, %f12, %f9;
	cvt.rzi.u32.f32 	%r31, %f15;
	st.global.u8 	[%rd41], %r31;
	sub.f32 	%f16, %f13, %f10;
	cvt.rzi.u32.f32 	%r32, %f16;
	st.global.u8 	[%rd41+1], %r32;
	sub.f32 	%f17, %f14, %f11;
	cvt.rzi.u32.f32 	%r33, %f17;
	st.global.u8 	[%rd41+2], %r33;
$L__BB0_5:
	add.s32 	%r34, %r34, 1;
	cvt.rn.f32.u32 	%f18, %r34;
	setp.gt.f32 	%p12, %f4, %f18;
	@%p12 bra 	$L__BB0_2;
$L__BB0_6:
	ret;

}


// ===== COMPILED SASS (sm_100) =====

	.target	sm_100

	.elftype	@"ET_EXEC"


//--------------------- .note.nv.tkinfo           --------------------------
	.section	.note.nv.tkinfo,"",@"SHT_NOTE"
	.sectionflags	@"SHF_NOTE_NV_TKINFO"
	.tkinfo
        /*0018*/ 	.word	0x00000002
        /*0030*/ 	.string	""
        /*0030*/ 	.string	"ptxas"
        /*0030*/ 	.string	"Cuda compilation tools, release 13.0, V13.0.88"
        /*0030*/ 	.string	"Build cuda_13.0.r13.0/compiler.36424714_0"
        /*0030*/ 	.string	"-arch sm_100 -m 64 "



//--------------------- .note.nv.cuinfo           --------------------------
	.section	.note.nv.cuinfo,"",@"SHT_NOTE"
	.sectionflags	@"SHF_NOTE_NV_CUINFO"
        /*0018*/ 	.short	0x0002
        /*001a*/ 	.short	0x0064
        /*001c*/ 	.short	0x0082
	.zero		2


//--------------------- .nv.info                  --------------------------
	.section	.nv.info,"",@"SHT_CUDA_INFO"
	.align	4


	//----- nvinfo : EIATTR_REGCOUNT
	.align		4
        /*0000*/ 	.byte	0x04, 0x2f
        /*0002*/ 	.short	(.L_1 - .L_0)
	.align		4
.L_0:
        /*0004*/ 	.word	index@(_Z19cuda_kernel_projectPhS_6float3mmi)
        /*0008*/ 	.word	0x00000020


	//----- nvinfo : EIATTR_FRAME_SIZE
	.align		4
.L_1:
        /*000c*/ 	.byte	0x04, 0x11
        /*000e*/ 	.short	(.L_3 - .L_2)
	.align		4
.L_2:
        /*0010*/ 	.word	index@(_Z19cuda_kernel_projectPhS_6float3mmi)
        /*0014*/ 	.word	0x00000000


	//----- nvinfo : EIATTR_MIN_STACK_SIZE
	.align		4
.L_3:
        /*0018*/ 	.byte	0x04, 0x12
        /*001a*/ 	.short	(.L_5 - .L_4)
	.align		4
.L_4:
        /*001c*/ 	.word	index@(_Z19cuda_kernel_projectPhS_6float3mmi)
        /*0020*/ 	.word	0x00000000
.L_5:


//--------------------- .nv.compat                --------------------------
	.section	.nv.compat,"",@"SHT_CUDA_COMPAT_INFO"
	.align	4
        /*0000*/ 	.byte	0x02, 0x09, 0x00, 0x00, 0x02, 0x02, 0x01, 0x00, 0x02, 0x05, 0x05, 0x00, 0x03, 0x07, 0x01, 0x01
        /*0010*/ 	.byte	0x02, 0x03, 0x00, 0x00, 0x02, 0x06, 0x01, 0x00, 0x04, 0x0b, 0x08, 0x00, 0x01, 0x00, 0x00, 0x00
        /*0020*/ 	.byte	0x00, 0x00, 0x00, 0x00


//--------------------- .nv.info._Z19cuda_kernel_projectPhS_6float3mmi --------------------------
	.section	.nv.info._Z19cuda_kernel_projectPhS_6float3mmi,"",@"SHT_CUDA_INFO"
	.sectionflags	@""
	.align	4


	//----- nvinfo : EIATTR_CUDA_API_VERSION
	.align		4
        /*0000*/ 	.byte	0x04, 0x37
        /*0002*/ 	.short	(.L_7 - .L_6)
.L_6:
        /*0004*/ 	.word	0x00000082


	//----- nvinfo : EIATTR_KPARAM_INFO
	.align		4
.L_7:
        /*0008*/ 	.byte	0x04, 0x17
        /*000a*/ 	.short	(.L_9 - .L_8)
.L_8:
        /*000c*/ 	.word	0x00000000
        /*0010*/ 	.short	0x0005
        /*0012*/ 	.short	0x0030
        /*0014*/ 	.byte	0x00, 0xf0, 0x11, 0x00


	//----- nvinfo : EIATTR_KPARAM_INFO
	.align		4
.L_9:
        /*0018*/ 	.byte	0x04, 0x17
        /*001a*/ 	.short	(.L_11 - .L_10)
.L_10:
        /*001c*/ 	.word	0x00000000
        /*0020*/ 	.short	0x0004
        /*0022*/ 	.short	0x0028
        /*0024*/ 	.byte	0x00, 0xf0, 0x21, 0x00


	//----- nvinfo : EIATTR_KPARAM_INFO
	.align		4
.L_11:
        /*0028*/ 	.byte	0x04, 0x17
        /*002a*/ 	.short	(.L_13 - .L_12)
.L_12:
        /*002c*/ 	.word	0x00000000
        /*0030*/ 	.short	0x0003
        /*0032*/ 	.short	0x0020
        /*0034*/ 	.byte	0x00, 0xf0, 0x21, 0x00


	//----- nvinfo : EIATTR_KPARAM_INFO
	.align		4
.L_13:
        /*0038*/ 	.byte	0x04, 0x17
        /*003a*/ 	.short	(.L_15 - .L_14)
.L_14:
        /*003c*/ 	.word	0x00000000
        /*0040*/ 	.short	0x0002
        /*0042*/ 	.short	0x0010
        /*0044*/ 	.byte	0x00, 0xf0, 0x31, 0x00


	//----- nvinfo : EIATTR_KPARAM_INFO
	.align		4
.L_15:
        /*0048*/ 	.byte	0x04, 0x17
        /*004a*/ 	.short	(.L_17 - .L_16)
.L_16:
        /*004c*/ 	.word	0x00000000
        /*0050*/ 	.short	0x0001
        /*0052*/ 	.short	0x0008
        /*0054*/ 	.byte	0x00, 0xf5, 0x21, 0x00


	//----- nvinfo : EIATTR_KPARAM_INFO
	.align		4
.L_17:
        /*0058*/ 	.byte	0x04, 0x17
        /*005a*/ 	.short	(.L_19 - .L_18)
.L_18:
        /*005c*/ 	.word	0x00000000
        /*0060*/ 	.short	0x0000
        /*0062*/ 	.short	0x0000
        /*0064*/ 	.byte	0x00, 0xf5, 0x21, 0x00


	//----- nvinfo : EIATTR_SPARSE_MMA_MASK
	.align		4
.L_19:
        /*0068*/ 	.byte	0x03, 0x50
        /*006a*/ 	.short	0x0000


	//----- nvinfo : EIATTR_MAXREG_COUNT
	.align		4
        /*006c*/ 	.byte	0x03, 0x1b
        /*006e*/ 	.short	0x00ff


	//----- nvinfo : EIATTR_MERCURY_ISA_VERSION
	.align		4
        /*0070*/ 	.byte	0x03, 0x5f
        /*0072*/ 	.short	0x0101


	//----- nvinfo : EIATTR_VRC_CTA_INIT_COUNT
	.align		4
        /*0074*/ 	.byte	0x02, 0x4a
	.zero		1
	.zero		1


	//----- nvinfo : EIATTR_EXIT_INSTR_OFFSETS
	.align		4
        /*0078*/ 	.byte	0x04, 0x1c
        /*007a*/ 	.short	(.L_21 - .L_20)


	//   ....[0]....
.L_20:
        /*007c*/ 	.word	0x00000030


	//   ....[1]....
        /*0080*/ 	.word	0x00000780


	//----- nvinfo : EIATTR_CRS_STACK_SIZE
	.align		4
.L_21:
        /*0084*/ 	.byte	0x04, 0x1e
        /*0086*/ 	.short	(.L_23 - .L_22)
.L_22:
        /*0088*/ 	.word	0x00000000


	//----- nvinfo : EIATTR_CBANK_PARAM_SIZE
	.align		4
.L_23:
        /*008c*/ 	.byte	0x03, 0x19
        /*008e*/ 	.short	0x0034


	//----- nvinfo : EIATTR_PARAM_CBANK
	.align		4
        /*0090*/ 	.byte	0x04, 0x0a
        /*0092*/ 	.short	(.L_25 - .L_24)
	.align		4
.L_24:
        /*0094*/ 	.word	index@(.nv.constant0._Z19cuda_kernel_projectPhS_6float3mmi)
        /*0098*/ 	.short	0x0380
        /*009a*/ 	.short	0x0034


	//----- nvinfo : EIATTR_SW_WAR
	.align		4
.L_25:
        /*009c*/ 	.byte	0x04, 0x36
        /*009e*/ 	.short	(.L_27 - .L_26)
.L_26:
        /*00a0*/ 	.word	0x00000008
.L_27:


//--------------------- .nv.callgraph             --------------------------
	.section	.nv.callgraph,"",@"SHT_CUDA_CALLGRAPH"
	.align	4
	.sectionentsize	8
	.align		4
        /*0000*/ 	.word	0x00000000
	.align		4
        /*0004*/ 	.word	0xffffffff
	.align		4
        /*0008*/ 	.word	0x00000000
	.align		4
        /*000c*/ 	.word	0xfffffffe
	.align		4
        /*0010*/ 	.word	0x00000000
	.align		4
        /*0014*/ 	.word	0xfffffffd
	.align		4
        /*0018*/ 	.word	0x00000000
	.align		4
        /*001c*/ 	.word	0xfffffffc


//--------------------- .text._Z19cuda_kernel_projectPhS_6float3mmi --------------------------
	.section	.text._Z19cuda_kernel_projectPhS_6float3mmi,"ax",@progbits
	.align	128
        .global         _Z19cuda_kernel_projectPhS_6float3mmi
        .type           _Z19cuda_kernel_projectPhS_6float3mmi,@function
        .size           _Z19cuda_kernel_projectPhS_6float3mmi,(.L_x_4 - _Z19cuda_kernel_projectPhS_6float3mmi)
        .other          _Z19cuda_kernel_projectPhS_6float3mmi,@"STO_CUDA_ENTRY STV_DEFAULT"
_Z19cuda_kernel_projectPhS_6float3mmi:
.text._Z19cuda_kernel_projectPhS_6float3mmi:
[----:B------:R-:W-:Y:S01]  /*0000*/  LDC R1, c[0x0][0x37c] ;  /* 0x0000df00ff017b82 */ /* 0x000fe20000000800 */
[----:B------:R-:W0:Y:S02]  /*0010*/  LDCU UR4, c[0x0][0x398] ;  /* 0x00007300ff0477ac */ /* 0x000e240008000800 */
[----:B0-----:R-:W-:-:S13]  /*0020*/  FSETP.LT.AND P0, PT, RZ, UR4, PT ;  /* 0x00000004ff007c0b */ /* 0x001fda000bf01000 */
[----:B------:R-:W-:Y:S05]  /*0030*/  @!P0 EXIT ;  /* 0x000000000000894d */ /* 0x000fea0003800000 */
[----:B------:R-:W0:Y:S01]  /*0040*/  S2R R0, SR_TID.Y ;  /* 0x0000000000007919 */ /* 0x000e220000002200 */
[----:B------:R-:W1:Y:S01]  /*0050*/  LDCU UR4, c[0x0][0x360] ;  /* 0x00006c00ff0477ac */ /* 0x000e620008000800 */
[----:B------:R-:W0:Y:S01]  /*0060*/  S2R R5, SR_CTAID.Y ;  /* 0x0000000000057919 */ /* 0x000e220000002600 */
[----:B------:R-:W0:Y:S01]  /*0070*/  LDCU UR5, c[0x0][0x364] ;  /* 0x00006c80ff0577ac */ /* 0x000e220008000800 */
[----:B------:R-:W1:Y:S01]  /*0080*/  S2R R8, SR_TID.X ;  /* 0x0000000000087919 */ /* 0x000e620000002100 */
[----:B------:R-:W2:Y:S01]  /*0090*/  LDCU.64 UR6, c[0x0][0x390] ;  /* 0x00007200ff0677ac */ /* 0x000ea20008000a00 */
[----:B------:R-:W1:Y:S01]  /*00a0*/  S2R R3, SR_CTAID.X ;  /* 0x0000000000037919 */ /* 0x000e620000002500 */
[----:B------:R-:W3:Y:S01]  /*00b0*/  LDCU.64 UR10, c[0x0][0x3a0] ;  /* 0x00007400ff0a77ac */ /* 0x000ee20008000a00 */
[----:B------:R-:W4:Y:S01]  /*00c0*/  LDCU UR8, c[0x0][0x3b0] ;  /* 0x00007600ff0877ac */ /* 0x000f220008000800 */
[----:B------:R-:W0:Y:S01]  /*00d0*/  LDCU.128 UR16, c[0x0][0x3a0] ;  /* 0x00007400ff1077ac */ /* 0x000e220008000c00 */
[----:B------:R-:W0:Y:S02]  /*00e0*/  LDCU.128 UR12, c[0x0][0x380] ;  /* 0x00007000ff0c77ac */ /* 0x000e240008000c00 */
[----:B0-----:R-:W-:-:S02]  /*00f0*/  IMAD R0, R5, UR5, R0 ;  /* 0x0000000505007c24 */ /* 0x001fc4000f8e0200 */
[----:B------:R-:W-:Y:S02]  /*0100*/  IMAD.MOV.U32 R5, RZ, RZ, RZ ;  /* 0x000000ffff057224 */ /* 0x000fe400078e00ff */
[C---:B------:R-:W-:Y:S02]  /*0110*/  VIADD R11, R0.reuse, 0x1 ;  /* 0x00000001000b7836 */ /* 0x040fe40000000000 */
[----:B------:R-:W-:Y:S02]  /*0120*/  VIADD R13, R0, 0xffffffff ;  /* 0xffffffff000d7836 */ /* 0x000fe40000000000 */
[----:B-1----:R-:W-:Y:S01]  /*0130*/  IMAD R8, R3, UR4, R8 ;  /* 0x0000000403087c24 */ /* 0x002fe2000f8e0208 */
[----:B------:R-:W-:Y:S01]  /*0140*/  I2FP.F32.U32 R2, R11 ;  /* 0x0000000b00027245 */ /* 0x000fe20000201000 */
[----:B------:R-:W0:Y:S02]  /*0150*/  LDCU.64 UR4, c[0x0][0x358] ;  /* 0x00006b00ff0477ac */ /* 0x000e240008000a00 */
[----:B------:R-:W-:Y:S01]  /*0160*/  IMAD.SHL.U32 R4, R8, 0x4, RZ ;  /* 0x0000000408047824 */ /* 0x000fe200078e00ff */
[----:B--2---:R-:W-:Y:S01]  /*0170*/  FSETP.GEU.AND P0, PT, R2, UR7, PT ;  /* 0x0000000702007c0b */ /* 0x004fe2000bf0e000 */
[----:B------:R-:W-:Y:S01]  /*0180*/  VIADD R6, R8, 0x1 ;  /* 0x0000000108067836 */ /* 0x000fe20000000000 */
[----:B------:R-:W1:Y:S01]  /*0190*/  LDCU UR7, c[0x0][0x398] ;  /* 0x00007300ff0777ac */ /* 0x000e620008000800 */
[----:B---3--:R-:W-:-:S03]  /*01a0*/  IMAD.WIDE.U32 R2, R11, UR10, R4 ;  /* 0x0000000a0b027c25 */ /* 0x008fc6000f8e0004 */
[----:B------:R-:W-:Y:S01]  /*01b0*/  I2FP.F32.S32 R9, R6 ;  /* 0x0000000600097245 */ /* 0x000fe20000201400 */
[----:B------:R-:W-:Y:S01]  /*01c0*/  IMAD.WIDE.U32 R6, R13, UR10, R4 ;  /* 0x0000000a0d067c25 */ /* 0x000fe2000f8e0004 */
[----:B----4-:R-:W-:Y:S02]  /*01d0*/  IADD3 R2, P1, PT, R2, UR8, RZ ;  /* 0x0000000802027c10 */ /* 0x010fe4000ff3e0ff */
[----:B------:R-:W-:Y:S01]  /*01e0*/  FSETP.GEU.OR P0, PT, R9, UR6, P0 ;  /* 0x0000000609007c0b */ /* 0x000fe2000870e400 */
[----:B------:R-:W-:Y:S01]  /*01f0*/  IMAD R24, R11, UR11, R3 ;  /* 0x0000000b0b187c24 */ /* 0x000fe2000f8e0203 */
[----:B------:R-:W-:Y:S01]  /*0200*/  USHF.R.S32.HI UR6, URZ, 0x1f, UR8 ;  /* 0x0000001fff067899 */ /* 0x000fe20008011408 */
[----:B------:R-:W-:Y:S01]  /*0210*/  IMAD.WIDE.U32 R10, R0, UR10, R4 ;  /* 0x0000000a000a7c25 */ /* 0x000fe2000f8e0004 */
[----:B------:R-:W-:Y:S02]  /*0220*/  IADD3 R3, P2, PT, R6, UR8, RZ ;  /* 0x0000000806037c10 */ /* 0x000fe4000ff5e0ff */
[----:B------:R-:W-:Y:S01]  /*0230*/  ISETP.LT.OR P0, PT, R8, 0x2, P0 ;  /* 0x000000020800780c */ /* 0x000fe20000701670 */
[----:B------:R-:W-:Y:S01]  /*0240*/  VIADD R22, R4, 0x4 ;  /* 0x0000000404167836 */ /* 0x000fe20000000000 */
[----:B------:R-:W-:Y:S01]  /*0250*/  IADD3 R8, P5, PT, R10, UR8, RZ ;  /* 0x000000080a087c10 */ /* 0x000fe2000ffbe0ff */
[----:B------:R-:W-:Y:S01]  /*0260*/  VIADD R23, R4, 0xfffffffc ;  /* 0xfffffffc04177836 */ /* 0x000fe20000000000 */
[----:B------:R-:W-:Y:S01]  /*0270*/  ISETP.LT.U32.OR P0, PT, R0, 0x2, P0 ;  /* 0x000000020000780c */ /* 0x000fe20000701470 */
[----:B------:R-:W-:Y:S01]  /*0280*/  IMAD R25, R13, UR11, R7 ;  /* 0x0000000b0d197c24 */ /* 0x000fe2000f8e0207 */
[----:B------:R-:W-:Y:S01]  /*0290*/  IADD3 R5, P3, PT, R22, UR8, RZ ;  /* 0x0000000816057c10 */ /* 0x000fe2000ff7e0ff */
[----:B------:R-:W-:Y:S01]  /*02a0*/  IMAD R4, R0, UR11, R11 ;  /* 0x0000000b00047c24 */ /* 0x000fe2000f8e020b */
[----:B------:R-:W-:Y:S01]  /*02b0*/  IADD3 R6, P4, PT, R23, UR8, RZ ;  /* 0x0000000817067c10 */ /* 0x000fe2000ff9e0ff */
[----:B------:R-:W-:Y:S01]  /*02c0*/  IMAD.MOV.U32 R7, RZ, RZ, RZ ;  /* 0x000000ffff077224 */ /* 0x000fe200078e00ff */
[----:B------:R-:W-:-:S02]  /*02d0*/  LEA.HI.X.SX32 R22, R22, UR6, 0x1, P3 ;  /* 0x0000000616167c11 */ /* 0x000fc400098f0eff */
[----:B------:R-:W-:Y:S02]  /*02e0*/  LEA.HI.X.SX32 R23, R23, UR6, 0x1, P4 ;  /* 0x0000000617177c11 */ /* 0x000fe4000a0f0eff */
[----:B------:R-:W-:Y:S02]  /*02f0*/  IADD3.X R24, PT, PT, R24, UR6, RZ, P1, !PT ;  /* 0x0000000618187c10 */ /* 0x000fe40008ffe4ff */
[----:B------:R-:W-:Y:S02]  /*0300*/  IADD3.X R25, PT, PT, R25, UR6, RZ, P2, !PT ;  /* 0x0000000619197c10 */ /* 0x000fe400097fe4ff */
[----:B01----:R-:W-:-:S07]  /*0310*/  IADD3.X R9, PT, PT, R4, UR6, RZ, P5, !PT ;  /* 0x0000000604097c10 */ /* 0x003fce000affe4ff */
.L_x_2:
[----:B------:R-:W-:Y:S04]  /*0320*/  BSSY.RECONVERGENT B0, `(.L_x_0) ;  /* 0x0000041000007945 */ /* 0x000fe80003800200 */
[----:B0-----:R-:W-:Y:S05]  /*0330*/  @P0 BRA `(.L_x_1) ;  /* 0x0000000000fc0947 */ /* 0x001fea0003800000 */
[C---:B------:R-:W-:Y:S01]  /*0340*/  VIADD R17, R7.reuse, 0x1 ;  /* 0x0000000107117836 */ /* 0x040fe20000000000 */
[----:B------:R-:W-:-:S04]  /*0350*/  ISETP.GE.U32.AND P1, PT, R7, 0x2, PT ;  /* 0x000000020700780c */ /* 0x000fc80003f26070 */
[----:B------:R-:W-:-:S04]  /*0360*/  I2FP.F32.U32 R12, R17 ;  /* 0x00000011000c7245 */ /* 0x000fc80000201000 */
[----:B------:R-:W-:-:S13]  /*0370*/  FSETP.GEU.OR P1, PT, R12, UR7, !P1 ;  /* 0x000000070c007c0b */ /* 0x000fda000cf2e400 */
[----:B------:R-:W-:Y:S05]  /*0380*/  @P1 BRA `(.L_x_1) ;  /* 0x0000000000e81947 */ /* 0x000fea0003800000 */
[----:B------:R-:W-:Y:S02]  /*0390*/  VIADD R15, R7, 0xffffffff ;  /* 0xffffffff070f7836 */ /* 0x000fe40000000000 */
[----:B------:R-:W-:-:S03]  /*03a0*/  IMAD.WIDE.U32 R18, R17, UR18, R8 ;  /* 0x0000001211127c25 */ /* 0x000fc6000f8e0008 */
[----:B------:R-:W-:Y:S01]  /*03b0*/  SHF.R.S32.HI R14, RZ, 0x1f, R15 ;  /* 0x0000001fff0e7819 */ /* 0x000fe2000001140f */
[----:B------:R-:W-:-:S04]  /*03c0*/  IMAD.WIDE.U32 R12, R15, UR18, R8 ;  /* 0x000000120f0c7c25 */ /* 0x000fc8000f8e0008 */
[----:B------:R-:W-:Y:S01]  /*03d0*/  IMAD R14, R14, UR18, RZ ;  /* 0x000000120e0e7c24 */ /* 0x000fe2000f8e02ff */
[----:B------:R-:W-:Y:S01]  /*03e0*/  IADD3 R12, P1, PT, R12, UR12, RZ ;  /* 0x0000000c0c0c7c10 */ /* 0x000fe2000ff3e0ff */
[----:B------:R-:W-:Y:S02]  /*03f0*/  IMAD R19, R17, UR19, R19 ;  /* 0x0000001311137c24 */ /* 0x000fe4000f8e0213 */
[----:B------:R-:W-:Y:S02]  /*0400*/  IMAD R21, R15, UR19, R14 ;  /* 0x000000130f157c24 */ /* 0x000fe4000f8e020e */
[----:B------:R-:W-:-:S03]  /*0410*/  IMAD.WIDE.U32 R14, R7, UR18, RZ ;  /* 0x00000012070e7c25 */ /* 0x000fc6000f8e00ff */
[----:B------:R-:W-:Y:S01]  /*0420*/  IADD3.X R13, PT, PT, R13, UR13, R21, P1, !PT ;  /* 0x0000000d0d0d7c10 */ /* 0x000fe20008ffe415 */
[----:B------:R-:W-:Y:S01]  /*0430*/  IMAD R15, R7, UR19, R15 ;  /* 0x00000013070f7c24 */ /* 0x000fe2000f8e020f */
[--C-:B------:R-:W-:Y:S02]  /*0440*/  IADD3 R26, P2, P3, R2, UR12, R14.reuse ;  /* 0x0000000c021a7c10 */ /* 0x100fe4000fb5e00e */
[--C-:B------:R-:W-:Y:S01]  /*0450*/  IADD3 R16, P4, P5, R3, UR12, R14.reuse ;  /* 0x0000000c03107c10 */ /* 0x100fe2000fd9e00e */
[----:B------:R-:W2:Y:S01]  /*0460*/  LDG.E.U8 R12, desc[UR4][R12.64] ;  /* 0x000000040c0c7981 */ /* 0x000ea2000c1e1100 */
[----:B------:R-:W-:Y:S02]  /*0470*/  IADD3 R18, P1, PT, R18, UR12, RZ ;  /* 0x0000000c12127c10 */ /* 0x000fe4000ff3e0ff */
[--C-:B------:R-:W-:Y:S02]  /*0480*/  IADD3.X R27, PT, PT, R24, UR13, R15.reuse, P2, P3 ;  /* 0x0000000d181b7c10 */ /* 0x100fe400097e640f */
[--C-:B------:R-:W-:Y:S01]  /*0490*/  IADD3.X R17, PT, PT, R25, UR13, R15.reuse, P4, P5 ;  /* 0x0000000d19117c10 */ /* 0x100fe2000a7ea40f */
[----:B------:R-:W-:Y:S01]  /*04a0*/  IMAD.WIDE.U32 R20, R0, UR16, R14 ;  /* 0x0000001000147c25 */ /* 0x000fe2000f8e000e */
[----:B------:R-:W-:Y:S01]  /*04b0*/  IADD3.X R19, PT, PT, R19, UR13, RZ, P1, !PT ;  /* 0x0000000d13137c10 */ /* 0x000fe20008ffe4ff */
[----:B------:R-:W3:Y:S04]  /*04c0*/  LDG.E.U8 R26, desc[UR4][R26.64] ;  /* 0x000000041a1a7981 */ /* 0x000ee8000c1e1100 */
[----:B------:R0:W3:Y:S02]  /*04d0*/  LDG.E.U8 R27, desc[UR4][R16.64] ;  /* 0x00000004101b7981 */ /* 0x0000e4000c1e1100 */
[----:B0-----:R-:W-:Y:S01]  /*04e0*/  IADD3 R16, P5, P6, R10, UR14, R14 ;  /* 0x0000000e0a107c10 */ /* 0x001fe2000febe00e */
[----:B------:R-:W-:Y:S01]  /*04f0*/  IMAD R17, R0, UR17, R21 ;  /* 0x0000001100117c24 */ /* 0x000fe2000f8e0215 */
[----:B------:R0:W2:Y:S02]  /*0500*/  LDG.E.U8 R14, desc[UR4][R18.64] ;  /* 0x00000004120e7981 */ /* 0x0000a4000c1e1100 */
[----:B0-----:R-:W-:-:S02]  /*0510*/  IADD3 R18, P1, P2, R5, UR12, R20 ;  /* 0x0000000c05127c10 */ /* 0x001fc4000fa3e014 */
[----:B------:R-:W-:Y:S02]  /*0520*/  IADD3 R20, P3, P4, R6, UR12, R20 ;  /* 0x0000000c06147c10 */ /* 0x000fe4000fc7e014 */
[--C-:B------:R-:W-:Y:S02]  /*0530*/  IADD3.X R19, PT, PT, R22, UR13, R17.reuse, P1, P2 ;  /* 0x0000000d16137c10 */ /* 0x100fe40008fe4411 */
[----:B------:R-:W-:-:S03]  /*0540*/  IADD3.X R21, PT, PT, R23, UR13, R17, P3, P4 ;  /* 0x0000000d17157c10 */ /* 0x000fc60009fe8411 */
[----:B------:R0:W4:Y:S04]  /*0550*/  LDG.E.U8 R13, desc[UR4][R18.64] ;  /* 0x00000004120d7981 */ /* 0x000128000c1e1100 */
[----:B------:R-:W4:Y:S01]  /*0560*/  LDG.E.U8 R20, desc[UR4][R20.64] ;  /* 0x0000000414147981 */ /* 0x000f22000c1e1100 */
[----:B------:R-:W-:-:S05]  /*0570*/  IADD3.X R17, PT, PT, R4, UR15, R15, P5, P6 ;  /* 0x0000000f04117c10 */ /* 0x000fca000afec40f */
[----:B------:R-:W5:Y:S04]  /*0580*/  LDG.E.U8 R15, desc[UR4][R16.64+0x1] ;  /* 0x00000104100f7981 */ /* 0x000f68000c1e1100 */
[----:B------:R-:W5:Y:S04]  /*0590*/  LDG.E.U8 R21, desc[UR4][R16.64] ;  /* 0x0000000410157981 */ /* 0x000f68000c1e1100 */
[----:B------:R-:W5:Y:S01]  /*05a0*/  LDG.E.U8 R28, desc[UR4][R16.64+0x2] ;  /* 0x00000204101c7981 */ /* 0x000f62000c1e1100 */
[----:B---3--:R-:W-:-:S04]  /*05b0*/  IMAD.IADD R29, R26, 0x1, -R27 ;  /* 0x000000011a1d7824 */ /* 0x008fc800078e0a1b */
[----:B0-----:R2:W-:Y:S02]  /*05c0*/  I2F.F64 R18, R29 ;  /* 0x0000001d00127312 */ /* 0x0015e40000201c00 */
[----:B--2---:R-:W-:-:S06]  /*05d0*/  IMAD.IADD R29, R12, 0x1, -R14 ;  /* 0x000000010c1d7824 */ /* 0x004fcc00078e0a0e */
[----:B------:R-:W0:Y:S01]  /*05e0*/  I2F.F64 R26, R29 ;  /* 0x0000001d001a7312 */ /* 0x000e220000201c00 */
[----:B----4-:R-:W-:-:S07]  /*05f0*/  IMAD.IADD R14, R13, 0x1, -R20 ;  /* 0x000000010d0e7824 */ /* 0x010fce00078e0a14 */
[----:B------:R-:W1:Y:S01]  /*0600*/  I2F.F64 R12, R14 ;  /* 0x0000000e000c7312 */ /* 0x000e620000201c00 */
[----:B0-----:R-:W-:Y:S02]  /*0610*/  DMUL R26, R26, 0.5 ;  /* 0x3fe000001a1a7828 */ /* 0x001fe40000000000 */
[----:B------:R-:W-:Y:S02]  /*0620*/  DMUL R18, R18, 0.5 ;  /* 0x3fe0000012127828 */ /* 0x000fe40000000000 */
[----:B-1----:R-:W-:-:S06]  /*0630*/  DMUL R12, R12, 0.5 ;  /* 0x3fe000000c0c7828 */ /* 0x002fcc0000000000 */
[----:B------:R-:W0:Y:S08]  /*0640*/  F2F.F32.F64 R26, R26 ;  /* 0x0000001a001a7310 */ /* 0x000e300000301000 */
[----:B------:R-:W1:Y:S08]  /*0650*/  F2F.F32.F64 R12, R12 ;  /* 0x0000000c000c7310 */ /* 0x000e700000301000 */
[----:B------:R-:W2:Y:S01]  /*0660*/  F2F.F32.F64 R18, R18 ;  /* 0x0000001200127310 */ /* 0x000ea20000301000 */
[----:B-----5:R-:W-:-:S02]  /*0670*/  I2FP.F32.U32 R15, R15 ;  /* 0x0000000f000f7245 */ /* 0x020fc40000201000 */
[----:B------:R-:W-:Y:S02]  /*0680*/  I2FP.F32.U32 R21, R21 ;  /* 0x0000001500157245 */ /* 0x000fe40000201000 */
[----:B------:R-:W-:Y:S01]  /*0690*/  I2FP.F32.U32 R28, R28 ;  /* 0x0000001c001c7245 */ /* 0x000fe20000201000 */
[----:B0-----:R-:W-:Y:S02]  /*06a0*/  FADD R15, -R26, R15 ;  /* 0x0000000f1a0f7221 */ /* 0x001fe40000000100 */
[----:B-1----:R-:W-:Y:S02]  /*06b0*/  FADD R21, -R12, R21 ;  /* 0x000000150c157221 */ /* 0x002fe40000000100 */
[----:B--2---:R-:W-:Y:S02]  /*06c0*/  FADD R28, -R18, R28 ;  /* 0x0000001c121c7221 */ /* 0x004fe40000000100 */
[----:B------:R-:W0:Y:S08]  /*06d0*/  F2I.U32.TRUNC.NTZ R15, R15 ;  /* 0x0000000f000f7305 */ /* 0x000e30000020f000 */
[----:B------:R-:W1:Y:S08]  /*06e0*/  F2I.U32.TRUNC.NTZ R29, R28 ;  /* 0x0000001c001d7305 */ /* 0x000e70000020f000 */
[----:B------:R-:W2:Y:S01]  /*06f0*/  F2I.U32.TRUNC.NTZ R21, R21 ;  /* 0x0000001500157305 */ /* 0x000ea2000020f000 */
[----:B0-----:R0:W-:Y:S04]  /*0700*/  STG.E.U8 desc[UR4][R16.64+0x1], R15 ;  /* 0x0000010f10007986 */ /* 0x0011e8000c101104 */
[----:B-1----:R0:W-:Y:S04]  /*0710*/  STG.E.U8 desc[UR4][R16.64+0x2], R29 ;  /* 0x0000021d10007986 */ /* 0x0021e8000c101104 */
[----:B--2---:R0:W-:Y:S02]  /*0720*/  STG.E.U8 desc[UR4][R16.64], R21 ;  /* 0x0000001510007986 */ /* 0x0041e4000c101104 */
.L_x_1:
[----:B------:R-:W-:Y:S05]  /*0730*/  BSYNC.RECONVERGENT B0 ;  /* 0x0000000000007941 */ /* 0x000fea0003800200 */
.L_x_0:
[----:B------:R-:W-:-:S05]  /*0740*/  VIADD R7, R7, 0x1 ;  /* 0x0000000107077836 */ /* 0x000fca0000000000 */
[----:B------:R-:W-:-:S04]  /*0750*/  I2FP.F32.U32 R12, R7 ;  /* 0x00000007000c7245 */ /* 0x000fc80000201000 */
[----:B------:R-:W-:-:S13]  /*0760*/  FSETP.GEU.AND P1, PT, R12, UR7, PT ;  /* 0x000000070c007c0b */ /* 0x000fda000bf2e000 */
[----:B------:R-:W-:Y:S05]  /*0770*/  @!P1 BRA `(.L_x_2) ;  /* 0xfffffff800e89947 */ /* 0x000fea000383ffff */
[----:B------:R-:W-:Y:S05]  /*0780*/  EXIT ;  /* 0x000000000000794d */ /* 0x000fea0003800000 */
.L_x_3:
[----:B------:R-:W-:-:S00]  /*0790*/  BRA `(.L_x_3) ;  /* 0xfffffffc00fc7947 */ /* 0x000fc0000383ffff */
[----:B------:R-:W-:-:S00]  /*07a0*/  NOP ;  /* 0x0000000000007918 */ /* 0x000fc00000000000 */
        /* <DEDUP_REMOVED lines=13> */
.L_x_4:


//--------------------- .nv.shared.reserved.0     --------------------------
	.section	.nv.shared.reserved.0,"aw",@nobits
	.weak		__nv_reservedSMEM_offset_0_alias
	.size		__nv_reservedSMEM_offset_0_alias, 0, 64
	.other		__nv_reservedSMEM_offset_0_alias,@"STO_CUDA_RESERVED_SHARED STV_DEFAULT"
__nv_reservedSMEM_offset_0_alias:
	.zero		0
	.zero		64


//--------------------- .nv.constant0._Z19cuda_kernel_projectPhS_6float3mmi --------------------------
	.section	.nv.constant0._Z19cuda_kernel_projectPhS_6float3mmi,"a",@progbits
	.sectionflags	@""
	.align	4
.nv.constant0._Z19cuda_kernel_projectPhS_6float3mmi:
	.zero		948


//--------------------- SYMBOLS --------------------------

	.type		.nv.reservedSmem.offset0,@object
	.size		.nv.reservedSmem.offset0,0x4
